//
// Generated by NVIDIA NVVM Compiler
//
// Compiler Build ID: CL-36424714
// Cuda compilation tools, release 13.0, V13.0.88
// Based on NVVM 20.0.0
//

.version 9.0
.target sm_100
.address_size 64

	// .globl	_Z18transposeCoalescedPKfPf
// _ZZ18transposeCoalescedPKfPfE4tile has been demoted

.visible .entry _Z18transposeCoalescedPKfPf(
	.param .u64 .ptr .align 1 _Z18transposeCoalescedPKfPf_param_0,
	.param .u64 .ptr .align 1 _Z18transposeCoalescedPKfPf_param_1
)
{
	.reg .b32 	%r<23>;
	.reg .b32 	%f<65>;
	.reg .b64 	%rd<72>;
	// demoted variable
	.shared .align 4 .b8 _ZZ18transposeCoalescedPKfPfE4tile[4224];
	ld.param.u64 	%rd1, [_Z18transposeCoalescedPKfPf_param_0];
	ld.param.u64 	%rd2, [_Z18transposeCoalescedPKfPf_param_1];
	mov.u32 	%r1, %ctaid.x;
	shl.b32 	%r2, %r1, 5;
	mov.u32 	%r3, %tid.x;
	add.s32 	%r4, %r2, %r3;
	mov.u32 	%r5, %ctaid.y;
	shl.b32 	%r6, %r5, 5;
	mov.u32 	%r7, %tid.y;
	add.s32 	%r8, %r6, %r7;
	mov.u32 	%r9, %nctaid.x;
	shl.b32 	%r10, %r9, 5;
	shl.b32 	%r11, %r3, 2;
	mov.u32 	%r12, _ZZ18transposeCoalescedPKfPfE4tile;
	add.s32 	%r13, %r12, %r11;
	cvta.to.global.u64 	%rd3, %rd1;
	mad.lo.s32 	%r14, %r8, %r10, %r4;
	mul.wide.s32 	%rd4, %r14, 4;
	add.s64 	%rd5, %rd3, %rd4;
	ld.global.f32 	%f1, [%rd5];
	mad.lo.s32 	%r15, %r7, 132, %r13;
	st.shared.f32 	[%r15], %f1;
	mul.wide.s32 	%rd6, %r10, 4;
	add.s64 	%rd7, %rd5, %rd6;
	ld.global.f32 	%f2, [%rd7];
	st.shared.f32 	[%r15+132], %f2;
	add.s64 	%rd8, %rd7, %rd6;
	ld.global.f32 	%f3, [%rd8];
	st.shared.f32 	[%r15+264], %f3;
	add.s64 	%rd9, %rd8, %rd6;
	ld.global.f32 	%f4, [%rd9];
	st.shared.f32 	[%r15+396], %f4;
	add.s64 	%rd10, %rd9, %rd6;
	ld.global.f32 	%f5, [%rd10];
	st.shared.f32 	[%r15+528], %f5;
	add.s64 	%rd11, %rd10, %rd6;
	ld.global.f32 	%f6, [%rd11];
	st.shared.f32 	[%r15+660], %f6;
	add.s64 	%rd12, %rd11, %rd6;
	ld.global.f32 	%f7, [%rd12];
	st.shared.f32 	[%r15+792], %f7;
	add.s64 	%rd13, %rd12, %rd6;
	ld.global.f32 	%f8, [%rd13];
	st.shared.f32 	[%r15+924], %f8;
	add.s64 	%rd14, %rd13, %rd6;
	ld.global.f32 	%f9, [%rd14];
	st.shared.f32 	[%r15+1056], %f9;
	add.s64 	%rd15, %rd14, %rd6;
	ld.global.f32 	%f10, [%rd15];
	st.shared.f32 	[%r15+1188], %f10;
	add.s64 	%rd16, %rd15, %rd6;
	ld.global.f32 	%f11, [%rd16];
	st.shared.f32 	[%r15+1320], %f11;
	add.s64 	%rd17, %rd16, %rd6;
	ld.global.f32 	%f12, [%rd17];
	st.shared.f32 	[%r15+1452], %f12;
	add.s64 	%rd18, %rd17, %rd6;
	ld.global.f32 	%f13, [%rd18];
	st.shared.f32 	[%r15+1584], %f13;
	add.s64 	%rd19, %rd18, %rd6;
	ld.global.f32 	%f14, [%rd19];
	st.shared.f32 	[%r15+1716], %f14;
	add.s64 	%rd20, %rd19, %rd6;
	ld.global.f32 	%f15, [%rd20];
	st.shared.f32 	[%r15+1848], %f15;
	add.s64 	%rd21, %rd20, %rd6;
	ld.global.f32 	%f16, [%rd21];
	st.shared.f32 	[%r15+1980], %f16;
	add.s64 	%rd22, %rd21, %rd6;
	ld.global.f32 	%f17, [%rd22];
	st.shared.f32 	[%r15+2112], %f17;
	add.s64 	%rd23, %rd22, %rd6;
	ld.global.f32 	%f18, [%rd23];
	st.shared.f32 	[%r15+2244], %f18;
	add.s64 	%rd24, %rd23, %rd6;
	ld.global.f32 	%f19, [%rd24];
	st.shared.f32 	[%r15+2376], %f19;
	add.s64 	%rd25, %rd24, %rd6;
	ld.global.f32 	%f20, [%rd25];
	st.shared.f32 	[%r15+2508], %f20;
	add.s64 	%rd26, %rd25, %rd6;
	ld.global.f32 	%f21, [%rd26];
	st.shared.f32 	[%r15+2640], %f21;
	add.s64 	%rd27, %rd26, %rd6;
	ld.global.f32 	%f22, [%rd27];
	st.shared.f32 	[%r15+2772], %f22;
	add.s64 	%rd28, %rd27, %rd6;
	ld.global.f32 	%f23, [%rd28];
	st.shared.f32 	[%r15+2904], %f23;
	add.s64 	%rd29, %rd28, %rd6;
	ld.global.f32 	%f24, [%rd29];
	st.shared.f32 	[%r15+3036], %f24;
	add.s64 	%rd30, %rd29, %rd6;
	ld.global.f32 	%f25, [%rd30];
	st.shared.f32 	[%r15+3168], %f25;
	add.s64 	%rd31, %rd30, %rd6;
	ld.global.f32 	%f26, [%rd31];
	st.shared.f32 	[%r15+3300], %f26;
	add.s64 	%rd32, %rd31, %rd6;
	ld.global.f32 	%f27, [%rd32];
	st.shared.f32 	[%r15+3432], %f27;
	add.s64 	%rd33, %rd32, %rd6;
	ld.global.f32 	%f28, [%rd33];
	st.shared.f32 	[%r15+3564], %f28;
	add.s64 	%rd34, %rd33, %rd6;
	ld.global.f32 	%f29, [%rd34];
	st.shared.f32 	[%r15+3696], %f29;
	add.s64 	%rd35, %rd34, %rd6;
	ld.global.f32 	%f30, [%rd35];
	st.shared.f32 	[%r15+3828], %f30;
	add.s64 	%rd36, %rd35, %rd6;
	ld.global.f32 	%f31, [%rd36];
	st.shared.f32 	[%r15+3960], %f31;
	add.s64 	%rd37, %rd36, %rd6;
	ld.global.f32 	%f32, [%rd37];
	st.shared.f32 	[%r15+4092], %f32;
	bar.sync 	0;
	add.s32 	%r16, %r6, %r3;
	add.s32 	%r17, %r2, %r7;
	shl.b32 	%r18, %r3, 7;
	add.s32 	%r19, %r13, %r18;
	cvta.to.global.u64 	%rd38, %rd2;
	shl.b32 	%r20, %r7, 2;
	add.s32 	%r21, %r19, %r20;
	ld.shared.f32 	%f33, [%r21];
	mad.lo.s32 	%r22, %r17, %r10, %r16;
	mul.wide.s32 	%rd39, %r22, 4;
	add.s64 	%rd40, %rd38, %rd39;
	st.global.f32 	[%rd40], %f33;
	ld.shared.f32 	%f34, [%r21+4];
	add.s64 	%rd41, %rd40, %rd6;
	st.global.f32 	[%rd41], %f34;
	ld.shared.f32 	%f35, [%r21+8];
	add.s64 	%rd42, %rd41, %rd6;
	st.global.f32 	[%rd42], %f35;
	ld.shared.f32 	%f36, [%r21+12];
	add.s64 	%rd43, %rd42, %rd6;
	st.global.f32 	[%rd43], %f36;
	ld.shared.f32 	%f37, [%r21+16];
	add.s64 	%rd44, %rd43, %rd6;
	st.global.f32 	[%rd44], %f37;
	ld.shared.f32 	%f38, [%r21+20];
	add.s64 	%rd45, %rd44, %rd6;
	st.global.f32 	[%rd45], %f38;
	ld.shared.f32 	%f39, [%r21+24];
	add.s64 	%rd46, %rd45, %rd6;
	st.global.f32 	[%rd46], %f39;
	ld.shared.f32 	%f40, [%r21+28];
	add.s64 	%rd47, %rd46, %rd6;
	st.global.f32 	[%rd47], %f40;
	ld.shared.f32 	%f41, [%r21+32];
	add.s64 	%rd48, %rd47, %rd6;
	st.global.f32 	[%rd48], %f41;
	ld.shared.f32 	%f42, [%r21+36];
	add.s64 	%rd49, %rd48, %rd6;
	st.global.f32 	[%rd49], %f42;
	ld.shared.f32 	%f43, [%r21+40];
	add.s64 	%rd50, %rd49, %rd6;
	st.global.f32 	[%rd50], %f43;
	ld.shared.f32 	%f44, [%r21+44];
	add.s64 	%rd51, %rd50, %rd6;
	st.global.f32 	[%rd51], %f44;
	ld.shared.f32 	%f45, [%r21+48];
	add.s64 	%rd52, %rd51, %rd6;
	st.global.f32 	[%rd52], %f45;
	ld.shared.f32 	%f46, [%r21+52];
	add.s64 	%rd53, %rd52, %rd6;
	st.global.f32 	[%rd53], %f46;
	ld.shared.f32 	%f47, [%r21+56];
	add.s64 	%rd54, %rd53, %rd6;
	st.global.f32 	[%rd54], %f47;
	ld.shared.f32 	%f48, [%r21+60];
	add.s64 	%rd55, %rd54, %rd6;
	st.global.f32 	[%rd55], %f48;
	ld.shared.f32 	%f49, [%r21+64];
	add.s64 	%rd56, %rd55, %rd6;
	st.global.f32 	[%rd56], %f49;
	ld.shared.f32 	%f50, [%r21+68];
	add.s64 	%rd57, %rd56, %rd6;
	st.global.f32 	[%rd57], %f50;
	ld.shared.f32 	%f51, [%r21+72];
	add.s64 	%rd58, %rd57, %rd6;
	st.global.f32 	[%rd58], %f51;
	ld.shared.f32 	%f52, [%r21+76];
	add.s64 	%rd59, %rd58, %rd6;
	st.global.f32 	[%rd59], %f52;
	ld.shared.f32 	%f53, [%r21+80];
	add.s64 	%rd60, %rd59, %rd6;
	st.global.f32 	[%rd60], %f53;
	ld.shared.f32 	%f54, [%r21+84];
	add.s64 	%rd61, %rd60, %rd6;
	st.global.f32 	[%rd61], %f54;
	ld.shared.f32 	%f55, [%r21+88];
	add.s64 	%rd62, %rd61, %rd6;
	st.global.f32 	[%rd62], %f55;
	ld.shared.f32 	%f56, [%r21+92];
	add.s64 	%rd63, %rd62, %rd6;
	st.global.f32 	[%rd63], %f56;
	ld.shared.f32 	%f57, [%r21+96];
	add.s64 	%rd64, %rd63, %rd6;
	st.global.f32 	[%rd64], %f57;
	ld.shared.f32 	%f58, [%r21+100];
	add.s64 	%rd65, %rd64, %rd6;
	st.global.f32 	[%rd65], %f58;
	ld.shared.f32 	%f59, [%r21+104];
	add.s64 	%rd66, %rd65, %rd6;
	st.global.f32 	[%rd66], %f59;
	ld.shared.f32 	%f60, [%r21+108];
	add.s64 	%rd67, %rd66, %rd6;
	st.global.f32 	[%rd67], %f60;
	ld.shared.f32 	%f61, [%r21+112];
	add.s64 	%rd68, %rd67, %rd6;
	st.global.f32 	[%rd68], %f61;
	ld.shared.f32 	%f62, [%r21+116];
	add.s64 	%rd69, %rd68, %rd6;
	st.global.f32 	[%rd69], %f62;
	ld.shared.f32 	%f63, [%r21+120];
	add.s64 	%rd70, %rd69, %rd6;
	st.global.f32 	[%rd70], %f63;
	ld.shared.f32 	%f64, [%r21+124];
	add.s64 	%rd71, %rd70, %rd6;
	st.global.f32 	[%rd71], %f64;
	ret;

}


// ===== COMPILED SASS (sm_100) =====

	.target	sm_100

	.elftype	@"ET_EXEC"


//--------------------- .note.nv.tkinfo           --------------------------
	.section	.note.nv.tkinfo,"",@"SHT_NOTE"
	.sectionflags	@"SHF_NOTE_NV_TKINFO"
	.tkinfo
        /*0018*/ 	.word	0x00000002
        /*0030*/ 	.string	""
        /*0030*/ 	.string	"ptxas"
        /*0030*/ 	.string	"Cuda compilation tools, release 13.0, V13.0.88"
        /*0030*/ 	.string	"Build cuda_13.0.r13.0/compiler.36424714_0"
        /*0030*/ 	.string	"-arch sm_100 -m 64 "



//--------------------- .note.nv.cuinfo           --------------------------
	.section	.note.nv.cuinfo,"",@"SHT_NOTE"
	.sectionflags	@"SHF_NOTE_NV_CUINFO"
        /*0018*/ 	.short	0x0002
        /*001a*/ 	.short	0x0064
        /*001c*/ 	.short	0x0082
	.zero		2


//--------------------- .nv.info                  --------------------------
	.section	.nv.info,"",@"SHT_CUDA_INFO"
	.align	4


	//----- nvinfo : EIATTR_REGCOUNT
	.align		4
        /*0000*/ 	.byte	0x04, 0x2f
        /*0002*/ 	.short	(.L_1 - .L_0)
	.align		4
.L_0:
        /*0004*/ 	.word	index@(_Z18transposeCoalescedPKfPf)
        /*0008*/ 	.word	0x00000020


	//----- nvinfo : EIATTR_FRAME_SIZE
	.align		4
.L_1:
        /*000c*/ 	.byte	0x04, 0x11
        /*000e*/ 	.short	(.L_3 - .L_2)
	.align		4
.L_2:
        /*0010*/ 	.word	index@(_Z18transposeCoalescedPKfPf)
        /*0014*/ 	.word	0x00000000


	//----- nvinfo : EIATTR_MIN_STACK_SIZE
	.align		4
.L_3:
        /*0018*/ 	.byte	0x04, 0x12
        /*001a*/ 	.short	(.L_5 - .L_4)
	.align		4
.L_4:
        /*001c*/ 	.word	index@(_Z18transposeCoalescedPKfPf)
        /*0020*/ 	.word	0x00000000
.L_5:


//--------------------- .nv.compat                --------------------------
	.section	.nv.compat,"",@"SHT_CUDA_COMPAT_INFO"
	.align	4
        /*0000*/ 	.byte	0x02, 0x09, 0x00, 0x00, 0x02, 0x02, 0x01, 0x00, 0x02, 0x05, 0x05, 0x00, 0x03, 0x07, 0x01, 0x01
        /*0010*/ 	.byte	0x02, 0x03, 0x00, 0x00, 0x02, 0x06, 0x01, 0x00, 0x04, 0x0b, 0x08, 0x00, 0x09, 0x00, 0x00, 0x00
        /*0020*/ 	.byte	0x00, 0x00, 0x00, 0x00


//--------------------- .nv.info._Z18transposeCoalescedPKfPf --------------------------
	.section	.nv.info._Z18transposeCoalescedPKfPf,"",@"SHT_CUDA_INFO"
	.sectionflags	@""
	.align	4


	//----- nvinfo : EIATTR_CUDA_API_VERSION
	.align		4
        /*0000*/ 	.byte	0x04, 0x37
        /*0002*/ 	.short	(.L_7 - .L_6)
.L_6:
        /*0004*/ 	.word	0x00000082


	//----- nvinfo : EIATTR_KPARAM_INFO
	.align		4
.L_7:
        /*0008*/ 	.byte	0x04, 0x17
        /*000a*/ 	.short	(.L_9 - .L_8)
.L_8:
        /*000c*/ 	.word	0x00000000
        /*0010*/ 	.short	0x0001
        /*0012*/ 	.short	0x0008
        /*0014*/ 	.byte	0x00, 0xf5, 0x21, 0x00


	//----- nvinfo : EIATTR_KPARAM_INFO
	.align		4
.L_9:
        /*0018*/ 	.byte	0x04, 0x17
        /*001a*/ 	.short	(.L_11 - .L_10)
.L_10:
        /*001c*/ 	.word	0x00000000
        /*0020*/ 	.short	0x0000
        /*0022*/ 	.short	0x0000
        /*0024*/ 	.byte	0x00, 0xf5, 0x21, 0x00


	//----- nvinfo : EIATTR_SPARSE_MMA_MASK
	.align		4
.L_11:
        /*0028*/ 	.byte	0x03, 0x50
        /*002a*/ 	.short	0x0000


	//----- nvinfo : EIATTR_MAXREG_COUNT
	.align		4
        /*002c*/ 	.byte	0x03, 0x1b
        /*002e*/ 	.short	0x00ff


	//----- nvinfo : EIATTR_NUM_BARRIERS
	.align		4
        /*0030*/ 	.byte	0x02, 0x4c
        /*0032*/ 	.byte	0x01
	.zero		1


	//----- nvinfo : EIATTR_MERCURY_ISA_VERSION
	.align		4
        /*0034*/ 	.byte	0x03, 0x5f
        /*0036*/ 	.short	0x0101


	//----- nvinfo : EIATTR_VRC_CTA_INIT_COUNT
	.align		4
        /*0038*/ 	.byte	0x02, 0x4a
	.zero		1
	.zero		1


	//----- nvinfo : EIATTR_EXIT_INSTR_OFFSETS
	.align		4
        /*003c*/ 	.byte	0x04, 0x1c
        /*003e*/ 	.short	(.L_13 - .L_12)


	//   ....[0]....
.L_12:
        /*0040*/ 	.word	0x00000d80


	//----- nvinfo : EIATTR_CBANK_PARAM_SIZE
	.align		4
.L_13:
        /*0044*/ 	.byte	0x03, 0x19
        /*0046*/ 	.short	0x0010


	//----- nvinfo : EIATTR_PARAM_CBANK
	.align		4
        /*0048*/ 	.byte	0x04, 0x0a
        /*004a*/ 	.short	(.L_15 - .L_14)
	.align		4
.L_14:
        /*004c*/ 	.word	index@(.nv.constant0._Z18transposeCoalescedPKfPf)
        /*0050*/ 	.short	0x0380
        /*0052*/ 	.short	0x0010


	//----- nvinfo : EIATTR_SW_WAR
	.align		4
.L_15:
        /*0054*/ 	.byte	0x04, 0x36
        /*0056*/ 	.short	(.L_17 - .L_16)
.L_16:
        /*0058*/ 	.word	0x00000008
.L_17:


//--------------------- .nv.callgraph             --------------------------
	.section	.nv.callgraph,"",@"SHT_CUDA_CALLGRAPH"
	.align	4
	.sectionentsize	8
	.align		4
        /*0000*/ 	.word	0x00000000
	.align		4
        /*0004*/ 	.word	0xffffffff
	.align		4
        /*0008*/ 	.word	0x00000000
	.align		4
        /*000c*/ 	.word	0xfffffffe
	.align		4
        /*0010*/ 	.word	0x00000000
	.align		4
        /*0014*/ 	.word	0xfffffffd
	.align		4
        /*0018*/ 	.word	0x00000000
	.align		4
        /*001c*/ 	.word	0xfffffffc


//--------------------- .text._Z18transposeCoalescedPKfPf --------------------------
	.section	.text._Z18transposeCoalescedPKfPf,"ax",@progbits
	.align	128
        .global         _Z18transposeCoalescedPKfPf
        .type           _Z18transposeCoalescedPKfPf,@function
        .size           _Z18transposeCoalescedPKfPf,(.L_x_1 - _Z18transposeCoalescedPKfPf)
        .other          _Z18transposeCoalescedPKfPf,@"STO_CUDA_ENTRY STV_DEFAULT"
_Z18transposeCoalescedPKfPf:
.text._Z18transposeCoalescedPKfPf:
[----:B------:R-:W-:Y:S01]  /*0000*/  LDC R1, c[0x0][0x37c] ;  /* 0x0000df00ff017b82 */ /* 0x000fe20000000800 */
[----:B------:R-:W0:Y:S07]  /*0010*/  S2R R9, SR_CTAID.X ;  /* 0x0000000000097919 */ /* 0x000e2e0000002500 */
[----:B------:R-:W1:Y:S01]  /*0020*/  LDC R0, c[0x0][0x370] ;  /* 0x0000dc00ff007b82 */ /* 0x000e620000000800 */
[----:B------:R-:W2:Y:S01]  /*0030*/  LDCU.64 UR6, c[0x0][0x358] ;  /* 0x00006b00ff0677ac */ /* 0x000ea20008000a00 */
[----:B------:R-:W0:Y:S01]  /*0040*/  S2R R8, SR_TID.X ;  /* 0x0000000000087919 */ /* 0x000e220000002100 */
[----:B------:R-:W3:Y:S05]  /*0050*/  S2R R4, SR_CTAID.Y ;  /* 0x0000000000047919 */ /* 0x000eea0000002600 */
[----:B------:R-:W4:Y:S01]  /*0060*/  LDC.64 R2, c[0x0][0x380] ;  /* 0x0000e000ff027b82 */ /* 0x000f220000000a00 */
[----:B------:R-:W3:Y:S01]  /*0070*/  S2R R5, SR_TID.Y ;  /* 0x0000000000057919 */ /* 0x000ee20000002200 */
[----:B-1----:R-:W-:-:S02]  /*0080*/  SHF.L.U32 R0, R0, 0x5, RZ ;  /* 0x0000000500007819 */ /* 0x002fc400000006ff */
[----:B0-----:R-:W-:Y:S02]  /*0090*/  LEA R7, R9, R8, 0x5 ;  /* 0x0000000809077211 */ /* 0x001fe400078e28ff */
[----:B---3--:R-:W-:-:S05]  /*00a0*/  LEA R6, R4, R5, 0x5 ;  /* 0x0000000504067211 */ /* 0x008fca00078e28ff */
[----:B------:R-:W-:-:S04]  /*00b0*/  IMAD R7, R6, R0, R7 ;  /* 0x0000000006077224 */ /* 0x000fc800078e0207 */
[----:B----4-:R-:W-:-:S05]  /*00c0*/  IMAD.WIDE R2, R7, 0x4, R2 ;  /* 0x0000000407027825 */ /* 0x010fca00078e0202 */
[----:B--2---:R-:W2:Y:S01]  /*00d0*/  LDG.E R13, desc[UR6][R2.64] ;  /* 0x00000006020d7981 */ /* 0x004ea2000c1e1900 */
[----:B------:R-:W-:-:S05]  /*00e0*/  IMAD.WIDE R6, R0, 0x4, R2 ;  /* 0x0000000400067825 */ /* 0x000fca00078e0202 */
[----:B------:R-:W3:Y:S01]  /*00f0*/  LDG.E R16, desc[UR6][R6.64] ;  /* 0x0000000606107981 */ /* 0x000ee2000c1e1900 */
[----:B------:R-:W-:-:S05]  /*0100*/  IMAD.WIDE R10, R0, 0x4, R6 ;  /* 0x00000004000a7825 */ /* 0x000fca00078e0206 */
[----:B------:R-:W4:Y:S01]  /*0110*/  LDG.E R17, desc[UR6][R10.64] ;  /* 0x000000060a117981 */ /* 0x000f22000c1e1900 */
[----:B------:R-:W-:-:S05]  /*0120*/  IMAD.WIDE R14, R0, 0x4, R10 ;  /* 0x00000004000e7825 */ /* 0x000fca00078e020a */
[----:B------:R-:W5:Y:S01]  /*0130*/  LDG.E R18, desc[UR6][R14.64] ;  /* 0x000000060e127981 */ /* 0x000f62000c1e1900 */
[----:B------:R-:W-:-:S05]  /*0140*/  IMAD.WIDE R26, R0, 0x4, R14 ;  /* 0x00000004001a7825 */ /* 0x000fca00078e020e */
[----:B------:R0:W5:Y:S02]  /*0150*/  LDG.E R19, desc[UR6][R26.64] ;  /* 0x000000061a137981 */ /* 0x000164000c1e1900 */
[----:B0-----:R-:W-:-:S05]  /*0160*/  IMAD.WIDE R26, R0, 0x4, R26 ;  /* 0x00000004001a7825 */ /* 0x001fca00078e021a */
[----:B------:R-:W5:Y:S01]  /*0170*/  LDG.E R20, desc[UR6][R26.64] ;  /* 0x000000061a147981 */ /* 0x000f62000c1e1900 */
[----:B------:R-:W-:-:S05]  /*0180*/  IMAD.WIDE R2, R0, 0x4, R26 ;  /* 0x0000000400027825 */ /* 0x000fca00078e021a */
[----:B------:R0:W5:Y:S01]  /*0190*/  LDG.E R21, desc[UR6][R2.64] ;  /* 0x0000000602157981 */ /* 0x000162000c1e1900 */
[----:B------:R-:W-:-:S05]  /*01a0*/  IMAD.WIDE R6, R0, 0x4, R2 ;  /* 0x0000000400067825 */ /* 0x000fca00078e0202 */
[----:B------:R1:W5:Y:S01]  /*01b0*/  LDG.E R22, desc[UR6][R6.64] ;  /* 0x0000000606167981 */ /* 0x000362000c1e1900 */
[----:B------:R-:W-:-:S05]  /*01c0*/  IMAD.WIDE R28, R0, 0x4, R6 ;  /* 0x00000004001c7825 */ /* 0x000fca00078e0206 */
[----:B------:R1:W5:Y:S01]  /*01d0*/  LDG.E R23, desc[UR6][R28.64] ;  /* 0x000000061c177981 */ /* 0x000362000c1e1900 */
[----:B------:R-:W-:-:S05]  /*01e0*/  IMAD.WIDE R14, R0, 0x4, R28 ;  /* 0x00000004000e7825 */ /* 0x000fca00078e021c */
[----:B------:R-:W5:Y:S01]  /*01f0*/  LDG.E R24, desc[UR6][R14.64] ;  /* 0x000000060e187981 */ /* 0x000f62000c1e1900 */
[----:B0-----:R-:W-:-:S05]  /*0200*/  IMAD.WIDE R2, R0, 0x4, R14 ;  /* 0x0000000400027825 */ /* 0x001fca00078e020e */
[----:B------:R0:W5:Y:S01]  /*0210*/  LDG.E R25, desc[UR6][R2.64] ;  /* 0x0000000602197981 */ /* 0x000162000c1e1900 */
[----:B------:R-:W0:Y:S01]  /*0220*/  S2UR UR5, SR_CgaCtaId ;  /* 0x00000000000579c3 */ /* 0x000e220000008800 */
[----:B------:R-:W-:Y:S01]  /*0230*/  IMAD.WIDE R26, R0, 0x4, R2 ;  /* 0x00000004001a7825 */ /* 0x000fe200078e0202 */
[----:B------:R-:W-:Y:S01]  /*0240*/  UMOV UR4, 0x400 ;  /* 0x0000040000047882 */ /* 0x000fe20000000000 */
[----:B------:R-:W-:Y:S02]  /*0250*/  LEA R4, R4, R8, 0x5 ;  /* 0x0000000804047211 */ /* 0x000fe400078e28ff */
[----:B------:R-:W-:Y:S01]  /*0260*/  LEA R9, R9, R5, 0x5 ;  /* 0x0000000509097211 */ /* 0x000fe200078e28ff */
[C---:B------:R-:W-:Y:S02]  /*0270*/  IMAD.WIDE R10, R0.reuse, 0x4, R26 ;  /* 0x00000004000a7825 */ /* 0x040fe400078e021a */
[----:B------:R-:W5:Y:S02]  /*0280*/  LDG.E R26, desc[UR6][R26.64] ;  /* 0x000000061a1a7981 */ /* 0x000f64000c1e1900 */
[----:B------:R-:W-:-:S02]  /*0290*/  IMAD R4, R0, R9, R4 ;  /* 0x0000000900047224 */ /* 0x000fc400078e0204 */
[----:B-1----:R-:W-:-:S04]  /*02a0*/  IMAD.WIDE R6, R0, 0x4, R10 ;  /* 0x0000000400067825 */ /* 0x002fc800078e020a */
[----:B------:R-:W-:Y:S02]  /*02b0*/  IMAD.WIDE R28, R0, 0x4, R6 ;  /* 0x00000004001c7825 */ /* 0x000fe400078e0206 */
[----:B------:R-:W5:Y:S01]  /*02c0*/  LDG.E R6, desc[UR6][R6.64] ;  /* 0x0000000606067981 */ /* 0x000f62000c1e1900 */
[----:B0-----:R-:W-:-:S06]  /*02d0*/  ULEA UR4, UR5, UR4, 0x18 ;  /* 0x0000000405047291 */ /* 0x001fcc000f8ec0ff */
[C---:B------:R-:W-:Y:S01]  /*02e0*/  LEA R12, R8.reuse, UR4, 0x2 ;  /* 0x00000004080c7c11 */ /* 0x040fe2000f8e10ff */
[----:B------:R-:W5:Y:S03]  /*02f0*/  LDG.E R7, desc[UR6][R28.64] ;  /* 0x000000061c077981 */ /* 0x000f66000c1e1900 */
[----:B------:R-:W-:Y:S01]  /*0300*/  LEA R2, R8, R12, 0x7 ;  /* 0x0000000c08027211 */ /* 0x000fe200078e38ff */
[----:B------:R-:W-:-:S03]  /*0310*/  IMAD.WIDE R8, R0, 0x4, R28 ;  /* 0x0000000400087825 */ /* 0x000fc600078e021c */
[C---:B------:R-:W-:Y:S01]  /*0320*/  LEA R2, R5.reuse, R2, 0x2 ;  /* 0x0000000205027211 */ /* 0x040fe200078e10ff */
[----:B------:R-:W-:Y:S02]  /*0330*/  IMAD R3, R5, 0x84, R12 ;  /* 0x0000008405037824 */ /* 0x000fe400078e020c */
[C---:B------:R-:W-:Y:S01]  /*0340*/  IMAD.WIDE R14, R0.reuse, 0x4, R8 ;  /* 0x00000004000e7825 */ /* 0x040fe200078e0208 */
[----:B------:R0:W5:Y:S04]  /*0350*/  LDG.E R5, desc[UR6][R10.64] ;  /* 0x000000060a057981 */ /* 0x000168000c1e1900 */
[----:B------:R-:W5:Y:S01]  /*0360*/  LDG.E R8, desc[UR6][R8.64] ;  /* 0x0000000608087981 */ /* 0x000f62000c1e1900 */
[----:B0-----:R-:W-:-:S03]  /*0370*/  IMAD.WIDE R10, R0, 0x4, R14 ;  /* 0x00000004000a7825 */ /* 0x001fc600078e020e */
[----:B------:R0:W5:Y:S01]  /*0380*/  LDG.E R9, desc[UR6][R14.64] ;  /* 0x000000060e097981 */ /* 0x000162000c1e1900 */
[----:B------:R-:W-:-:S03]  /*0390*/  IMAD.WIDE R28, R0, 0x4, R10 ;  /* 0x00000004001c7825 */ /* 0x000fc600078e020a */
[----:B------:R-:W5:Y:S01]  /*03a0*/  LDG.E R10, desc[UR6][R10.64] ;  /* 0x000000060a0a7981 */ /* 0x000f62000c1e1900 */
[----:B0-----:R-:W-:-:S03]  /*03b0*/  IMAD.WIDE R14, R0, 0x4, R28 ;  /* 0x00000004000e7825 */ /* 0x001fc600078e021c */
[----:B------:R-:W5:Y:S04]  /*03c0*/  LDG.E R11, desc[UR6][R28.64] ;  /* 0x000000061c0b7981 */ /* 0x000f68000c1e1900 */
[----:B------:R0:W5:Y:S02]  /*03d0*/  LDG.E R12, desc[UR6][R14.64] ;  /* 0x000000060e0c7981 */ /* 0x000164000c1e1900 */
[C---:B0-----:R-:W-:Y:S02]  /*03e0*/  IMAD.WIDE R14, R0.reuse, 0x4, R14 ;  /* 0x00000004000e7825 */ /* 0x041fe400078e020e */
[----:B--2---:R0:W-:Y:S04]  /*03f0*/  STS [R3], R13 ;  /* 0x0000000d03007388 */ /* 0x0041e80000000800 */
[----:B0-----:R0:W2:Y:S04]  /*0400*/  LDG.E R13, desc[UR6][R14.64] ;  /* 0x000000060e0d7981 */ /* 0x0010a8000c1e1900 */
[----:B---3--:R1:W-:Y:S01]  /*0410*/  STS [R3+0x84], R16 ;  /* 0x0000841003007388 */ /* 0x0083e20000000800 */
[----:B0-----:R-:W-:-:S05]  /*0420*/  IMAD.WIDE R14, R0, 0x4, R14 ;  /* 0x00000004000e7825 */ /* 0x001fca00078e020e */
[----:B-1----:R0:W3:Y:S04]  /*0430*/  LDG.E R16, desc[UR6][R14.64] ;  /* 0x000000060e107981 */ /* 0x0020e8000c1e1900 */
[----:B----4-:R1:W-:Y:S01]  /*0440*/  STS [R3+0x108], R17 ;  /* 0x0001081103007388 */ /* 0x0103e20000000800 */
[----:B0-----:R-:W-:-:S05]  /*0450*/  IMAD.WIDE R14, R0, 0x4, R14 ;  /* 0x00000004000e7825 */ /* 0x001fca00078e020e */
[----:B-1----:R0:W4:Y:S04]  /*0460*/  LDG.E R17, desc[UR6][R14.64] ;  /* 0x000000060e117981 */ /* 0x002128000c1e1900 */
[----:B-----5:R1:W-:Y:S01]  /*0470*/  STS [R3+0x18c], R18 ;  /* 0x00018c1203007388 */ /* 0x0203e20000000800 */
[----:B0-----:R-:W-:-:S05]  /*0480*/  IMAD.WIDE R14, R0, 0x4, R14 ;  /* 0x00000004000e7825 */ /* 0x001fca00078e020e */
[----:B-1----:R0:W5:Y:S04]  /*0490*/  LDG.E R18, desc[UR6][R14.64] ;  /* 0x000000060e127981 */ /* 0x002168000c1e1900 */
[----:B------:R1:W-:Y:S01]  /*04a0*/  STS [R3+0x210], R19 ;  /* 0x0002101303007388 */ /* 0x0003e20000000800 */
        /* <DEDUP_REMOVED lines=19> */
[----:B-1----:R0:W5:Y:S02]  /*05e0*/  LDG.E R25, desc[UR6][R14.64] ;  /* 0x000000060e197981 */ /* 0x002164000c1e1900 */
[----:B0-----:R-:W-:-:S05]  /*05f0*/  IMAD.WIDE R14, R0, 0x4, R14 ;  /* 0x00000004000e7825 */ /* 0x001fca00078e020e */
[----:B------:R0:W5:Y:S02]  /*0600*/  LDG.E R28, desc[UR6][R14.64] ;  /* 0x000000060e1c7981 */ /* 0x000164000c1e1900 */
[----:B0-----:R-:W0:Y:S02]  /*0610*/  LDC.64 R14, c[0x0][0x388] ;  /* 0x0000e200ff0e7b82 */ /* 0x001e240000000a00 */
[----:B------:R-:W-:Y:S04]  /*0620*/  STS [R3+0x5ac], R26 ;  /* 0x0005ac1a03007388 */ /* 0x000fe80000000800 */
[----:B------:R0:W-:Y:S04]  /*0630*/  STS [R3+0x630], R5 ;  /* 0x0006300503007388 */ /* 0x0001e80000000800 */
[----:B------:R-:W-:Y:S04]  /*0640*/  STS [R3+0x6b4], R6 ;  /* 0x0006b40603007388 */ /* 0x000fe80000000800 */
[----:B------:R-:W-:Y:S04]  /*0650*/  STS [R3+0x738], R7 ;  /* 0x0007380703007388 */ /* 0x000fe80000000800 */
[----:B------:R-:W-:Y:S04]  /*0660*/  STS [R3+0x7bc], R8 ;  /* 0x0007bc0803007388 */ /* 0x000fe80000000800 */
[----:B------:R-:W-:Y:S04]  /*0670*/  STS [R3+0x840], R9 ;  /* 0x0008400903007388 */ /* 0x000fe80000000800 */
[----:B------:R-:W-:Y:S04]  /*0680*/  STS [R3+0x8c4], R10 ;  /* 0x0008c40a03007388 */ /* 0x000fe80000000800 */
[----:B------:R-:W-:Y:S04]  /*0690*/  STS [R3+0x948], R11 ;  /* 0x0009480b03007388 */ /* 0x000fe80000000800 */
[----:B------:R-:W-:Y:S01]  /*06a0*/  STS [R3+0x9cc], R12 ;  /* 0x0009cc0c03007388 */ /* 0x000fe20000000800 */
[----:B0-----:R-:W-:-:S03]  /*06b0*/  IMAD.WIDE R4, R4, 0x4, R14 ;  /* 0x0000000404047825 */ /* 0x001fc600078e020e */
[----:B--2---:R-:W-:Y:S04]  /*06c0*/  STS [R3+0xa50], R13 ;  /* 0x000a500d03007388 */ /* 0x004fe80000000800 */
[----:B---3--:R-:W-:Y:S04]  /*06d0*/  STS [R3+0xad4], R16 ;  /* 0x000ad41003007388 */ /* 0x008fe80000000800 */
[----:B----4-:R-:W-:Y:S04]  /*06e0*/  STS [R3+0xb58], R17 ;  /* 0x000b581103007388 */ /* 0x010fe80000000800 */
[----:B-----5:R-:W-:Y:S04]  /*06f0*/  STS [R3+0xbdc], R18 ;  /* 0x000bdc1203007388 */ /* 0x020fe80000000800 */
[----:B------:R-:W-:Y:S04]  /*0700*/  STS [R3+0xc60], R19 ;  /* 0x000c601303007388 */ /* 0x000fe80000000800 */
[----:B------:R-:W-:Y:S04]  /*0710*/  STS [R3+0xce4], R20 ;  /* 0x000ce41403007388 */ /* 0x000fe80000000800 */
[----:B------:R-:W-:Y:S04]  /*0720*/  STS [R3+0xd68], R21 ;  /* 0x000d681503007388 */ /* 0x000fe80000000800 */
[----:B------:R-:W-:Y:S04]  /*0730*/  STS [R3+0xdec], R22 ;  /* 0x000dec1603007388 */ /* 0x000fe80000000800 */
[----:B------:R-:W-:Y:S04]  /*0740*/  STS [R3+0xe70], R23 ;  /* 0x000e701703007388 */ /* 0x000fe80000000800 */
[----:B------:R-:W-:Y:S04]  /*0750*/  STS [R3+0xef4], R24 ;  /* 0x000ef41803007388 */ /* 0x000fe80000000800 */
[----:B------:R-:W-:Y:S04]  /*0760*/  STS [R3+0xf78], R25 ;  /* 0x000f781903007388 */ /* 0x000fe80000000800 */
[----:B------:R0:W-:Y:S01]  /*0770*/  STS [R3+0xffc], R28 ;  /* 0x000ffc1c03007388 */ /* 0x0001e20000000800 */
[----:B------:R-:W-:Y:S01]  /*0780*/  BAR.SYNC.DEFER_BLOCKING 0x0 ;  /* 0x0000000000007b1d */ /* 0x000fe20000010000 */
[----:B0-----:R-:W-:-:S04]  /*0790*/  IMAD.WIDE R28, R0, 0x4, R4 ;  /* 0x00000004001c7825 */ /* 0x001fc800078e0204 */
[----:B------:R-:W-:-:S04]  /*07a0*/  IMAD.WIDE R18, R0, 0x4, R28 ;  /* 0x0000000400127825 */ /* 0x000fc800078e021c */
[C---:B------:R-:W-:Y:S01]  /*07b0*/  IMAD.WIDE R12, R0.reuse, 0x4, R18 ;  /* 0x00000004000c7825 */ /* 0x040fe200078e0212 */
[----:B------:R-:W0:Y:S04]  /*07c0*/  LDS R7, [R2] ;  /* 0x0000000002077984 */ /* 0x000e280000000800 */
[----:B------:R-:W1:Y:S04]  /*07d0*/  LDS R6, [R2+0x4] ;  /* 0x0000040002067984 */ /* 0x000e680000000800 */
[----:B------:R-:W2:Y:S04]  /*07e0*/  LDS R27, [R2+0x8] ;  /* 0x00000800021b7984 */ /* 0x000ea80000000800 */
[----:B------:R-:W3:Y:S01]  /*07f0*/  LDS R3, [R2+0xc] ;  /* 0x00000c0002037984 */ /* 0x000ee20000000800 */
[----:B------:R-:W-:-:S03]  /*0800*/  IMAD.WIDE R20, R0, 0x4, R12 ;  /* 0x0000000400147825 */ /* 0x000fc600078e020c */
[----:B------:R-:W4:Y:S01]  /*0810*/  LDS R26, [R2+0x10] ;  /* 0x00001000021a7984 */ /* 0x000f220000000800 */
[----:B------:R-:W-:-:S03]  /*0820*/  IMAD.WIDE R10, R0, 0x4, R20 ;  /* 0x00000004000a7825 */ /* 0x000fc600078e0214 */
[----:B------:R-:W5:Y:S04]  /*0830*/  LDS R22, [R2+0x14] ;  /* 0x0000140002167984 */ /* 0x000f680000000800 */
[----:B------:R-:W5:Y:S01]  /*0840*/  LDS R25, [R2+0x18] ;  /* 0x0000180002197984 */ /* 0x000f620000000800 */
[----:B------:R-:W-:-:S03]  /*0850*/  IMAD.WIDE R16, R0, 0x4, R10 ;  /* 0x0000000400107825 */ /* 0x000fc600078e020a */
[----:B------:R-:W5:Y:S01]  /*0860*/  LDS R24, [R2+0x1c] ;  /* 0x00001c0002187984 */ /* 0x000f620000000800 */
[----:B------:R-:W-:-:S03]  /*0870*/  IMAD.WIDE R14, R0, 0x4, R16 ;  /* 0x00000004000e7825 */ /* 0x000fc600078e0210 */
[----:B------:R-:W5:Y:S01]  /*0880*/  LDS R23, [R2+0x20] ;  /* 0x0000200002177984 */ /* 0x000f620000000800 */
[----:B------:R-:W-:-:S03]  /*0890*/  IMAD.WIDE R8, R0, 0x4, R14 ;  /* 0x0000000400087825 */ /* 0x000fc600078e020e */
[----:B0-----:R-:W-:Y:S04]  /*08a0*/  STG.E desc[UR6][R4.64], R7 ;  /* 0x0000000704007986 */ /* 0x001fe8000c101906 */
[----:B-1----:R0:W-:Y:S04]  /*08b0*/  STG.E desc[UR6][R28.64], R6 ;  /* 0x000000061c007986 */ /* 0x0021e8000c101906 */
[----:B--2---:R-:W-:Y:S01]  /*08c0*/  STG.E desc[UR6][R18.64], R27 ;  /* 0x0000001b12007986 */ /* 0x004fe2000c101906 */
[----:B0-----:R-:W-:-:S03]  /*08d0*/  IMAD.WIDE R6, R0, 0x4, R8 ;  /* 0x0000000400067825 */ /* 0x001fc600078e0208 */
[----:B---3--:R0:W-:Y:S04]  /*08e0*/  STG.E desc[UR6][R12.64], R3 ;  /* 0x000000030c007986 */ /* 0x0081e8000c101906 */
[----:B------:R-:W1:Y:S04]  /*08f0*/  LDS R18, [R2+0x24] ;  /* 0x0000240002127984 */ /* 0x000e680000000800 */
[----:B------:R-:W2:Y:S01]  /*0900*/  LDS R19, [R2+0x28] ;  /* 0x0000280002137984 */ /* 0x000ea20000000800 */
[----:B0-----:R-:W-:-:S03]  /*0910*/  IMAD.WIDE R12, R0, 0x4, R6 ;  /* 0x00000004000c7825 */ /* 0x001fc600078e0206 */
[----:B------:R-:W0:Y:S01]  /*0920*/  LDS R3, [R2+0x2c] ;  /* 0x00002c0002037984 */ /* 0x000e220000000800 */
[----:B------:R-:W-:-:S03]  /*0930*/  IMAD.WIDE R4, R0, 0x4, R12 ;  /* 0x0000000400047825 */ /* 0x000fc600078e020c */
[----:B----4-:R3:W-:Y:S04]  /*0940*/  STG.E desc[UR6][R20.64], R26 ;  /* 0x0000001a14007986 */ /* 0x0107e8000c101906 */
[----:B-----5:R4:W-:Y:S04]  /*0950*/  STG.E desc[UR6][R10.64], R22 ;  /* 0x000000160a007986 */ /* 0x0209e8000c101906 */
[----:B------:R-:W5:Y:S01]  /*0960*/  LDS R22, [R2+0x30] ;  /* 0x0000300002167984 */ /* 0x000f620000000800 */
[----:B---3--:R-:W-:-:S03]  /*0970*/  IMAD.WIDE R20, R0, 0x4, R4 ;  /* 0x0000000400147825 */ /* 0x008fc600078e0204 */
[----:B------:R3:W-:Y:S04]  /*0980*/  STG.E desc[UR6][R16.64], R25 ;  /* 0x0000001910007986 */ /* 0x0007e8000c101906 */
[----:B------:R-:W5:Y:S01]  /*0990*/  LDS R26, [R2+0x34] ;  /* 0x00003400021a7984 */ /* 0x000f620000000800 */
[----:B----4-:R-:W-:-:S03]  /*09a0*/  IMAD.WIDE R10, R0, 0x4, R20 ;  /* 0x00000004000a7825 */ /* 0x010fc600078e0214 */
[----:B------:R-:W4:Y:S01]  /*09b0*/  LDS R25, [R2+0x38] ;  /* 0x0000380002197984 */ /* 0x000f220000000800 */
[----:B---3--:R-:W-:-:S03]  /*09c0*/  IMAD.WIDE R16, R0, 0x4, R10 ;  /* 0x0000000400107825 */ /* 0x008fc600078e020a */
[----:B------:R3:W-:Y:S04]  /*09d0*/  STG.E desc[UR6][R14.64], R24 ;  /* 0x000000180e007986 */ /* 0x0007e8000c101906 */
[----:B------:R2:W-:Y:S04]  /*09e0*/  STG.E desc[UR6][R8.64], R23 ;  /* 0x0000001708007986 */ /* 0x0005e8000c101906 */
[----:B------:R-:W4:Y:S01]  /*09f0*/  LDS R24, [R2+0x3c] ;  /* 0x00003c0002187984 */ /* 0x000f220000000800 */
[----:B---3--:R-:W-:-:S03]  /*0a00*/  IMAD.WIDE R14, R0, 0x4, R16 ;  /* 0x00000004000e7825 */ /* 0x008fc600078e0210 */
[----:B-1----:R-:W-:Y:S04]  /*0a10*/  STG.E desc[UR6][R6.64], R18 ;  /* 0x0000001206007986 */ /* 0x002fe8000c101906 */
[----:B------:R-:W-:Y:S01]  /*0a20*/  LDS R23, [R2+0x44] ;  /* 0x0000440002177984 */ /* 0x000fe20000000800 */
[----:B--2---:R-:W-:-:S03]  /*0a30*/  IMAD.WIDE R8, R0, 0x4, R14 ;  /* 0x0000000400087825 */ /* 0x004fc600078e020e */
[----:B------:R1:W-:Y:S04]  /*0a40*/  STG.E desc[UR6][R12.64], R19 ;  /* 0x000000130c007986 */ /* 0x0003e8000c101906 */
[----:B------:R-:W2:Y:S04]  /*0a50*/  LDS R19, [R2+0x40] ;  /* 0x0000400002137984 */ /* 0x000ea80000000800 */
[----:B0-----:R0:W-:Y:S01]  /*0a60*/  STG.E desc[UR6][R4.64], R3 ;  /* 0x0000000304007986 */ /* 0x0011e2000c101906 */
[----:B-1----:R-:W-:-:S03]  /*0a70*/  IMAD.WIDE R12, R0, 0x4, R8 ;  /* 0x00000004000c7825 */ /* 0x002fc600078e0208 */
[----:B------:R-:W1:Y:S04]  /*0a80*/  LDS R3, [R2+0x48] ;  /* 0x0000480002037984 */ /* 0x000e680000000800 */
[----:B------:R-:W3:Y:S01]  /*0a90*/  LDS R18, [R2+0x4c] ;  /* 0x00004c0002127984 */ /* 0x000ee20000000800 */
[----:B0-----:R-:W-:-:S03]  /*0aa0*/  IMAD.WIDE R4, R0, 0x4, R12 ;  /* 0x0000000400047825 */ /* 0x001fc600078e020c */
[----:B-----5:R0:W-:Y:S04]  /*0ab0*/  STG.E desc[UR6][R20.64], R22 ;  /* 0x0000001614007986 */ /* 0x0201e8000c101906 */
[----:B------:R-:W5:Y:S01]  /*0ac0*/  LDS R22, [R2+0x50] ;  /* 0x0000500002167984 */ /* 0x000f620000000800 */
[----:B------:R-:W-:-:S04]  /*0ad0*/  IMAD.WIDE R6, R0, 0x4, R4 ;  /* 0x0000000400067825 */ /* 0x000fc800078e0204 */
[C---:B0-----:R-:W-:Y:S01]  /*0ae0*/  IMAD.WIDE R20, R0.reuse, 0x4, R6 ;  /* 0x0000000400147825 */ /* 0x041fe200078e0206 */
[----:B------:R0:W-:Y:S04]  /*0af0*/  STG.E desc[UR6][R10.64], R26 ;  /* 0x0000001a0a007986 */ /* 0x0001e8000c101906 */
[----:B------:R-:W5:Y:S01]  /*0b00*/  LDS R26, [R2+0x54] ;  /* 0x00005400021a7984 */ /* 0x000f620000000800 */
[----:B0-----:R-:W-:-:S03]  /*0b10*/  IMAD.WIDE R10, R0, 0x4, R20 ;  /* 0x00000004000a7825 */ /* 0x001fc600078e0214 */
[----:B----4-:R0:W-:Y:S04]  /*0b20*/  STG.E desc[UR6][R16.64], R25 ;  /* 0x0000001910007986 */ /* 0x0101e8000c101906 */
[----:B------:R-:W4:Y:S01]  /*0b30*/  LDS R25, [R2+0x58] ;  /* 0x0000580002197984 */ /* 0x000f220000000800 */
[----:B0-----:R-:W-:-:S03]  /*0b40*/  IMAD.WIDE R16, R0, 0x4, R10 ;  /* 0x0000000400107825 */ /* 0x001fc600078e020a */
[----:B------:R0:W-:Y:S04]  /*0b50*/  STG.E desc[UR6][R14.64], R24 ;  /* 0x000000180e007986 */ /* 0x0001e8000c101906 */
[----:B------:R-:W4:Y:S04]  /*0b60*/  LDS R24, [R2+0x5c] ;  /* 0x00005c0002187984 */ /* 0x000f280000000800 */
[----:B--2---:R-:W-:Y:S01]  /*0b70*/  STG.E desc[UR6][R8.64], R19 ;  /* 0x0000001308007986 */ /* 0x004fe2000c101906 */
[----:B0-----:R-:W-:-:S03]  /*0b80*/  IMAD.WIDE R14, R0, 0x4, R16 ;  /* 0x00000004000e7825 */ /* 0x001fc600078e0210 */
[----:B------:R0:W-:Y:S04]  /*0b90*/  STG.E desc[UR6][R12.64], R23 ;  /* 0x000000170c007986 */ /* 0x0001e8000c101906 */
[----:B-1----:R-:W-:Y:S04]  /*0ba0*/  STG.E desc[UR6][R4.64], R3 ;  /* 0x0000000304007986 */ /* 0x002fe8000c101906 */
[----:B------:R-:W1:Y:S01]  /*0bb0*/  LDS R9, [R2+0x60] ;  /* 0x0000600002097984 */ /* 0x000e620000000800 */
[----:B0-----:R-:W-:-:S03]  /*0bc0*/  IMAD.WIDE R12, R0, 0x4, R14 ;  /* 0x00000004000c7825 */ /* 0x001fc600078e020e */
[----:B---3--:R0:W-:Y:S04]  /*0bd0*/  STG.E desc[UR6][R6.64], R18 ;  /* 0x0000001206007986 */ /* 0x0081e8000c101906 */
[----:B------:R-:W2:Y:S04]  /*0be0*/  LDS R8, [R2+0x64] ;  /* 0x0000640002087984 */ /* 0x000ea80000000800 */
[----:B------:R-:W3:Y:S04]  /*0bf0*/  LDS R7, [R2+0x68] ;  /* 0x0000680002077984 */ /* 0x000ee80000000800 */
[----:B------:R-:W3:Y:S01]  /*0c00*/  LDS R6, [R2+0x6c] ;  /* 0x00006c0002067984 */ /* 0x000ee20000000800 */
[----:B0-----:R-:W-:-:S03]  /*0c10*/  IMAD.WIDE R18, R0, 0x4, R12 ;  /* 0x0000000400127825 */ /* 0x001fc600078e020c */
[----:B------:R-:W0:Y:S04]  /*0c20*/  LDS R5, [R2+0x70] ;  /* 0x0000700002057984 */ /* 0x000e280000000800 */
[----:B------:R-:W0:Y:S04]  /*0c30*/  LDS R4, [R2+0x74] ;  /* 0x0000740002047984 */ /* 0x000e280000000800 */
[----:B------:R-:W0:Y:S04]  /*0c40*/  LDS R3, [R2+0x78] ;  /* 0x0000780002037984 */ /* 0x000e280000000800 */
[----:B------:R-:W0:Y:S04]  /*0c50*/  LDS R2, [R2+0x7c] ;  /* 0x00007c0002027984 */ /* 0x000e280000000800 */
[----:B-----5:R5:W-:Y:S02]  /*0c60*/  STG.E desc[UR6][R20.64], R22 ;  /* 0x0000001614007986 */ /* 0x020be4000c101906 */
[----:B-----5:R-:W-:-:S02]  /*0c70*/  IMAD.WIDE R22, R0, 0x4, R18 ;  /* 0x0000000400167825 */ /* 0x020fc400078e0212 */
[----:B------:R5:W-:Y:S02]  /*0c80*/  STG.E desc[UR6][R10.64], R26 ;  /* 0x0000001a0a007986 */ /* 0x000be4000c101906 */
[C---:B------:R-:W-:Y:S02]  /*0c90*/  IMAD.WIDE R20, R0.reuse, 0x4, R22 ;  /* 0x0000000400147825 */ /* 0x040fe400078e0216 */
[----:B----4-:R4:W-:Y:S02]  /*0ca0*/  STG.E desc[UR6][R16.64], R25 ;  /* 0x0000001910007986 */ /* 0x0109e4000c101906 */
[C---:B-----5:R-:W-:Y:S02]  /*0cb0*/  IMAD.WIDE R10, R0.reuse, 0x4, R20 ;  /* 0x00000004000a7825 */ /* 0x060fe400078e0214 */
[----:B------:R5:W-:Y:S02]  /*0cc0*/  STG.E desc[UR6][R14.64], R24 ;  /* 0x000000180e007986 */ /* 0x000be4000c101906 */
[----:B----4-:R-:W-:-:S02]  /*0cd0*/  IMAD.WIDE R16, R0, 0x4, R10 ;  /* 0x0000000400107825 */ /* 0x010fc400078e020a */
[----:B-1----:R-:W-:Y:S02]  /*0ce0*/  STG.E desc[UR6][R12.64], R9 ;  /* 0x000000090c007986 */ /* 0x002fe4000c101906 */
[C---:B-----5:R-:W-:Y:S02]  /*0cf0*/  IMAD.WIDE R14, R0.reuse, 0x4, R16 ;  /* 0x00000004000e7825 */ /* 0x060fe400078e0210 */
[----:B--2---:R-:W-:Y:S04]  /*0d00*/  STG.E desc[UR6][R18.64], R8 ;  /* 0x0000000812007986 */ /* 0x004fe8000c101906 */
[----:B---3--:R-:W-:Y:S01]  /*0d10*/  STG.E desc[UR6][R22.64], R7 ;  /* 0x0000000716007986 */ /* 0x008fe2000c101906 */
[----:B------:R-:W-:-:S03]  /*0d20*/  IMAD.WIDE R28, R0, 0x4, R14 ;  /* 0x00000004001c7825 */ /* 0x000fc600078e020e */
[----:B------:R-:W-:Y:S04]  /*0d30*/  STG.E desc[UR6][R20.64], R6 ;  /* 0x0000000614007986 */ /* 0x000fe8000c101906 */
[----:B0-----:R-:W-:Y:S04]  /*0d40*/  STG.E desc[UR6][R10.64], R5 ;  /* 0x000000050a007986 */ /* 0x001fe8000c101906 */
[----:B------:R-:W-:Y:S04]  /*0d50*/  STG.E desc[UR6][R16.64], R4 ;  /* 0x0000000410007986 */ /* 0x000fe8000c101906 */
[----:B------:R-:W-:Y:S04]  /*0d60*/  STG.E desc[UR6][R14.64], R3 ;  /* 0x000000030e007986 */ /* 0x000fe8000c101906 */
[----:B------:R-:W-:Y:S01]  /*0d70*/  STG.E desc[UR6][R28.64], R2 ;  /* 0x000000021c007986 */ /* 0x000fe2000c101906 */
[----:B------:R-:W-:Y:S05]  /*0d80*/  EXIT ;  /* 0x000000000000794d */ /* 0x000fea0003800000 */
.L_x_0:
[----:B------:R-:W-:-:S00]  /*0d90*/  BRA `(.L_x_0) ;  /* 0xfffffffc00fc7947 */ /* 0x000fc0000383ffff */
[----:B------:R-:W-:-:S00]  /*0da0*/  NOP ;  /* 0x0000000000007918 */ /* 0x000fc00000000000 */
        /* <DEDUP_REMOVED lines=13> */
.L_x_1:


//--------------------- .nv.shared._Z18transposeCoalescedPKfPf --------------------------
	.section	.nv.shared._Z18transposeCoalescedPKfPf,"aw",@nobits
	.sectionflags	@""
	.align	4
.nv.shared._Z18transposeCoalescedPKfPf:
	.zero		5248


//--------------------- .nv.shared.reserved.0     --------------------------
	.section	.nv.shared.reserved.0,"aw",@nobits
	.weak		__nv_reservedSMEM_offset_0_alias
	.size		__nv_reservedSMEM_offset_0_alias, 0, 64
	.other		__nv_reservedSMEM_offset_0_alias,@"STO_CUDA_RESERVED_SHARED STV_DEFAULT"
__nv_reservedSMEM_offset_0_alias:
	.zero		0
	.zero		64


//--------------------- .nv.constant0._Z18transposeCoalescedPKfPf --------------------------
	.section	.nv.constant0._Z18transposeCoalescedPKfPf,"a",@progbits
	.sectionflags	@""
	.align	4
.nv.constant0._Z18transposeCoalescedPKfPf:
	.zero		912


//--------------------- SYMBOLS --------------------------

	.type		.nv.reservedSmem.offset0,@object
	.size		.nv.reservedSmem.offset0,0x4
	.type		.nv.reservedSmem.cap,@object
	.size		.nv.reservedSmem.cap,0x4
